//
// Generated by NVIDIA NVVM Compiler
//
// Compiler Build ID: CL-36424714
// Cuda compilation tools, release 13.0, V13.0.88
// Based on NVVM 20.0.0
//

.version 9.0
.target sm_100
.address_size 64

	// .globl	_Z4test14__nv_bfloat162

.visible .entry _Z4test14__nv_bfloat162(
	.param .align 4 .b8 _Z4test14__nv_bfloat162_param_0[4]
)
{


	ret;

}


// ===== COMPILED SASS (sm_100) =====

	.target	sm_100

	.elftype	@"ET_EXEC"


//--------------------- .note.nv.tkinfo           --------------------------
	.section	.note.nv.tkinfo,"",@"SHT_NOTE"
	.sectionflags	@"SHF_NOTE_NV_TKINFO"
	.tkinfo
        /*0018*/ 	.word	0x00000002
        /*0030*/ 	.string	""
        /*0030*/ 	.string	"ptxas"
        /*0030*/ 	.string	"Cuda compilation tools, release 13.0, V13.0.88"
        /*0030*/ 	.string	"Build cuda_13.0.r13.0/compiler.36424714_0"
        /*0030*/ 	.string	"-arch sm_100 -m 64 "



//--------------------- .note.nv.cuinfo           --------------------------
	.section	.note.nv.cuinfo,"",@"SHT_NOTE"
	.sectionflags	@"SHF_NOTE_NV_CUINFO"
        /*0018*/ 	.short	0x0002
        /*001a*/ 	.short	0x0064
        /*001c*/ 	.short	0x0082
	.zero		2


//--------------------- .nv.info                  --------------------------
	.section	.nv.info,"",@"SHT_CUDA_INFO"
	.align	4


	//----- nvinfo : EIATTR_REGCOUNT
	.align		4
        /*0000*/ 	.byte	0x04, 0x2f
        /*0002*/ 	.short	(.L_1 - .L_0)
	.align		4
.L_0:
        /*0004*/ 	.word	index@(_Z4test14__nv_bfloat162)
        /*0008*/ 	.word	0x00000004


	//----- nvinfo : EIATTR_FRAME_SIZE
	.align		4
.L_1:
        /*000c*/ 	.byte	0x04, 0x11
        /*000e*/ 	.short	(.L_3 - .L_2)
	.align		4
.L_2:
        /*0010*/ 	.word	index@(_Z4test14__nv_bfloat162)
        /*0014*/ 	.word	0x00000000


	//----- nvinfo : EIATTR_MIN_STACK_SIZE
	.align		4
.L_3:
        /*0018*/ 	.byte	0x04, 0x12
        /*001a*/ 	.short	(.L_5 - .L_4)
	.align		4
.L_4:
        /*001c*/ 	.word	index@(_Z4test14__nv_bfloat162)
        /*0020*/ 	.word	0x00000000
.L_5:


//--------------------- .nv.compat                --------------------------
	.section	.nv.compat,"",@"SHT_CUDA_COMPAT_INFO"
	.align	4
        /*0000*/ 	.byte	0x02, 0x09, 0x00, 0x00, 0x02, 0x02, 0x01, 0x00, 0x02, 0x05, 0x05, 0x00, 0x03, 0x07, 0x01, 0x01
        /*0010*/ 	.byte	0x02, 0x03, 0x00, 0x00, 0x02, 0x06, 0x01, 0x00, 0x04, 0x0b, 0x08, 0x00, 0x09, 0x00, 0x00, 0x00
        /*0020*/ 	.byte	0x00, 0x00, 0x00, 0x00


//--------------------- .nv.info._Z4test14__nv_bfloat162 --------------------------
	.section	.nv.info._Z4test14__nv_bfloat162,"",@"SHT_CUDA_INFO"
	.sectionflags	@""
	.align	4


	//----- nvinfo : EIATTR_CUDA_API_VERSION
	.align		4
        /*0000*/ 	.byte	0x04, 0x37
        /*0002*/ 	.short	(.L_7 - .L_6)
.L_6:
        /*0004*/ 	.word	0x00000082


	//----- nvinfo : EIATTR_KPARAM_INFO
	.align		4
.L_7:
        /*0008*/ 	.byte	0x04, 0x17
        /*000a*/ 	.short	(.L_9 - .L_8)
.L_8:
        /*000c*/ 	.word	0x00000000
        /*0010*/ 	.short	0x0000
        /*0012*/ 	.short	0x0000
        /*0014*/ 	.byte	0x00, 0xf0, 0x11, 0x00


	//----- nvinfo : EIATTR_SPARSE_MMA_MASK
	.align		4
.L_9:
        /*0018*/ 	.byte	0x03, 0x50
        /*001a*/ 	.short	0x0000


	//----- nvinfo : EIATTR_MAXREG_COUNT
	.align		4
        /*001c*/ 	.byte	0x03, 0x1b
        /*001e*/ 	.short	0x00ff


	//----- nvinfo : EIATTR_MERCURY_ISA_VERSION
	.align		4
        /*0020*/ 	.byte	0x03, 0x5f
        /*0022*/ 	.short	0x0101


	//----- nvinfo : EIATTR_VRC_CTA_INIT_COUNT
	.align		4
        /*0024*/ 	.byte	0x02, 0x4a
	.zero		1
	.zero		1


	//----- nvinfo : EIATTR_EXIT_INSTR_OFFSETS
	.align		4
        /*0028*/ 	.byte	0x04, 0x1c
        /*002a*/ 	.short	(.L_11 - .L_10)


	//   ....[0]....
.L_10:
        /*002c*/ 	.word	0x00000010


	//----- nvinfo : EIATTR_CBANK_PARAM_SIZE
	.align		4
.L_11:
        /*0030*/ 	.byte	0x03, 0x19
        /*0032*/ 	.short	0x0004


	//----- nvinfo : EIATTR_PARAM_CBANK
	.align		4
        /*0034*/ 	.byte	0x04, 0x0a
        /*0036*/ 	.short	(.L_13 - .L_12)
	.align		4
.L_12:
        /*0038*/ 	.word	index@(.nv.constant0._Z4test14__nv_bfloat162)
        /*003c*/ 	.short	0x0380
        /*003e*/ 	.short	0x0004


	//----- nvinfo : EIATTR_SW_WAR
	.align		4
.L_13:
        /*0040*/ 	.byte	0x04, 0x36
        /*0042*/ 	.short	(.L_15 - .L_14)
.L_14:
        /*0044*/ 	.word	0x00000008
.L_15:


//--------------------- .nv.callgraph             --------------------------
	.section	.nv.callgraph,"",@"SHT_CUDA_CALLGRAPH"
	.align	4
	.sectionentsize	8
	.align		4
        /*0000*/ 	.word	0x00000000
	.align		4
        /*0004*/ 	.word	0xffffffff
	.align		4
        /*0008*/ 	.word	0x00000000
	.align		4
        /*000c*/ 	.word	0xfffffffe
	.align		4
        /*0010*/ 	.word	0x00000000
	.align		4
        /*0014*/ 	.word	0xfffffffd
	.align		4
        /*0018*/ 	.word	0x00000000
	.align		4
        /*001c*/ 	.word	0xfffffffc


//--------------------- .text._Z4test14__nv_bfloat162 --------------------------
	.section	.text._Z4test14__nv_bfloat162,"ax",@progbits
	.align	128
        .global         _Z4test14__nv_bfloat162
        .type           _Z4test14__nv_bfloat162,@function
        .size           _Z4test14__nv_bfloat162,(.L_x_1 - _Z4test14__nv_bfloat162)
        .other          _Z4test14__nv_bfloat162,@"STO_CUDA_ENTRY STV_DEFAULT"
_Z4test14__nv_bfloat162:
.text._Z4test14__nv_bfloat162:
[----:B------:R-:W-:Y:S01]  /*0000*/  LDC R1, c[0x0][0x37c] ;  /* 0x0000df00ff017b82 */ /* 0x000fe20000000800 */
[----:B------:R-:W-:Y:S05]  /*0010*/  EXIT ;  /* 0x000000000000794d */ /* 0x000fea0003800000 */
.L_x_0:
[----:B------:R-:W-:-:S00]  /*0020*/  BRA `(.L_x_0) ;  /* 0xfffffffc00fc7947 */ /* 0x000fc0000383ffff */
[----:B------:R-:W-:-:S00]  /*0030*/  NOP ;  /* 0x0000000000007918 */ /* 0x000fc00000000000 */
        /* <DEDUP_REMOVED lines=12> */
.L_x_1:


//--------------------- .nv.shared.reserved.0     --------------------------
	.section	.nv.shared.reserved.0,"aw",@nobits
	.weak		__nv_reservedSMEM_offset_0_alias
	.size		__nv_reservedSMEM_offset_0_alias, 0, 64
	.other		__nv_reservedSMEM_offset_0_alias,@"STO_CUDA_RESERVED_SHARED STV_DEFAULT"
__nv_reservedSMEM_offset_0_alias:
	.zero		0
	.zero		64


//--------------------- .nv.constant0._Z4test14__nv_bfloat162 --------------------------
	.section	.nv.constant0._Z4test14__nv_bfloat162,"a",@progbits
	.sectionflags	@""
	.align	4
.nv.constant0._Z4test14__nv_bfloat162:
	.zero		900


//--------------------- SYMBOLS --------------------------

	.type		.nv.reservedSmem.offset0,@object
	.size		.nv.reservedSmem.offset0,0x4
